//
// Generated by NVIDIA NVVM Compiler
//
// Compiler Build ID: CL-36424714
// Cuda compilation tools, release 13.0, V13.0.88
// Based on NVVM 20.0.0
//

.version 9.0
.target sm_100
.address_size 64

	// .globl	_Z6kernelv
.extern .func  (.param .b32 func_retval0) vprintf
(
	.param .b64 vprintf_param_0,
	.param .b64 vprintf_param_1
)
;
.global .align 1 .b8 $str[10] = {37, 108, 120, 58, 32, 37, 108, 120, 10};

.visible .entry _Z6kernelv()
{


	ret;

}
	// .globl	_Z13attack_kernelPm
.visible .entry _Z13attack_kernelPm(
	.param .u64 .ptr .align 1 _Z13attack_kernelPm_param_0
)
{
	.local .align 16 .b8 	__local_depot1[16];
	.reg .b64 	%SP;
	.reg .b64 	%SPL;
	.reg .pred 	%p<14>;
	.reg .b16 	%rs<7>;
	.reg .b32 	%r<3>;
	.reg .b64 	%rd<29>;

	mov.u64 	%SPL, __local_depot1;
	cvta.local.u64 	%SP, %SPL;
	ld.param.u64 	%rd11, [_Z13attack_kernelPm_param_0];
	cvta.to.global.u64 	%rd1, %rd11;
	mov.b64 	%rd26, 0;
	mov.b16 	%rs6, 0;
	mov.pred 	%p12, -1;
$L__BB1_1:
	shl.b64 	%rd13, %rd26, 3;
	sub.s64 	%rd3, %rd1, %rd13;
	ld.global.u64 	%rd14, [%rd3];
	setp.ne.s64 	%p6, %rd14, 12886999040;
	or.pred  	%p7, %p12, %p6;
	@%p7 bra 	$L__BB1_5;
	add.u64 	%rd17, %SP, 0;
	add.u64 	%rd5, %SPL, 0;
	mov.b64 	%rd28, 0;
	mov.b64 	%rd27, 12886999040;
$L__BB1_3:
	sub.s64 	%rd18, %rd28, %rd26;
	shl.b64 	%rd19, %rd18, 3;
	add.s64 	%rd20, %rd11, %rd19;
	st.local.v2.u64 	[%rd5], {%rd20, %rd27};
	mov.u64 	%rd21, $str;
	cvta.global.u64 	%rd22, %rd21;
	{ // callseq 0, 0
	.param .b64 param0;
	st.param.b64 	[param0], %rd22;
	.param .b64 param1;
	st.param.b64 	[param1], %rd17;
	.param .b32 retval0;
	call.uni (retval0), 
	vprintf, 
	(
	param0, 
	param1
	);
	ld.param.b32 	%r1, [retval0];
	} // callseq 0
	add.s64 	%rd9, %rd28, 1;
	shl.b64 	%rd24, %rd28, 3;
	add.s64 	%rd25, %rd3, %rd24;
	ld.global.u64 	%rd27, [%rd25+8];
	setp.ne.s64 	%p11, %rd27, -10485760;
	mov.u64 	%rd28, %rd9;
	@%p11 bra 	$L__BB1_3;
	ret;
$L__BB1_5:
	and.b16  	%rs4, %rs6, 255;
	setp.eq.s16 	%p9, %rs4, 0;
	mov.pred 	%p13, 0;
	@%p9 bra 	$L__BB1_7;
	setp.eq.s64 	%p13, %rd14, 1099511627776;
$L__BB1_7:
	selp.b16 	%rs5, %rs6, 0, %p13;
	setp.eq.s64 	%p10, %rd14, 1099578736640;
	selp.b16 	%rs6, 1, %rs5, %p10;
	add.s64 	%rd26, %rd26, 1;
	not.pred 	%p12, %p13;
	bra.uni 	$L__BB1_1;

}


// ===== COMPILED SASS (sm_100) =====

	.target	sm_100

	.elftype	@"ET_EXEC"


//--------------------- .note.nv.tkinfo           --------------------------
	.section	.note.nv.tkinfo,"",@"SHT_NOTE"
	.sectionflags	@"SHF_NOTE_NV_TKINFO"
	.tkinfo
        /*0018*/ 	.word	0x00000002
        /*0030*/ 	.string	""
        /*0030*/ 	.string	"ptxas"
        /*0030*/ 	.string	"Cuda compilation tools, release 13.0, V13.0.88"
        /*0030*/ 	.string	"Build cuda_13.0.r13.0/compiler.36424714_0"
        /*0030*/ 	.string	"-arch sm_100 -m 64 "



//--------------------- .note.nv.cuinfo           --------------------------
	.section	.note.nv.cuinfo,"",@"SHT_NOTE"
	.sectionflags	@"SHF_NOTE_NV_CUINFO"
        /*0018*/ 	.short	0x0002
        /*001a*/ 	.short	0x0064
        /*001c*/ 	.short	0x0082
	.zero		2


//--------------------- .nv.info                  --------------------------
	.section	.nv.info,"",@"SHT_CUDA_INFO"
	.align	4


	//----- nvinfo : EIATTR_REGCOUNT
	.align		4
        /*0000*/ 	.byte	0x04, 0x2f
        /*0002*/ 	.short	(.L_2 - .L_1)
	.align		4
.L_1:
        /*0004*/ 	.word	index@(_Z6kernelv)
        /*0008*/ 	.word	0x00000004


	//----- nvinfo : EIATTR_FRAME_SIZE
	.align		4
.L_2:
        /*000c*/ 	.byte	0x04, 0x11
        /*000e*/ 	.short	(.L_4 - .L_3)
	.align		4
.L_3:
        /*0010*/ 	.word	index@(_Z6kernelv)
        /*0014*/ 	.word	0x00000000


	//----- nvinfo : EIATTR_REGCOUNT
	.align		4
.L_4:
        /*0018*/ 	.byte	0x04, 0x2f
        /*001a*/ 	.short	(.L_6 - .L_5)
	.align		4
.L_5:
        /*001c*/ 	.word	index@(_Z13attack_kernelPm)
        /*0020*/ 	.word	0x00000018


	//----- nvinfo : EIATTR_FRAME_SIZE
	.align		4
.L_6:
        /*0024*/ 	.byte	0x04, 0x11
        /*0026*/ 	.short	(.L_8 - .L_7)
	.align		4
.L_7:
        /*0028*/ 	.word	index@(_Z13attack_kernelPm)
        /*002c*/ 	.word	0x00000010


	//----- nvinfo : EIATTR_MIN_STACK_SIZE
	.align		4
.L_8:
        /*0030*/ 	.byte	0x04, 0x12
        /*0032*/ 	.short	(.L_10 - .L_9)
	.align		4
.L_9:
        /*0034*/ 	.word	index@(_Z13attack_kernelPm)
        /*0038*/ 	.word	0x00000010


	//----- nvinfo : EIATTR_MIN_STACK_SIZE
	.align		4
.L_10:
        /*003c*/ 	.byte	0x04, 0x12
        /*003e*/ 	.short	(.L_12 - .L_11)
	.align		4
.L_11:
        /*0040*/ 	.word	index@(_Z6kernelv)
        /*0044*/ 	.word	0x00000000
.L_12:


//--------------------- .nv.compat                --------------------------
	.section	.nv.compat,"",@"SHT_CUDA_COMPAT_INFO"
	.align	4
        /*0000*/ 	.byte	0x02, 0x09, 0x00, 0x00, 0x02, 0x02, 0x01, 0x00, 0x02, 0x05, 0x05, 0x00, 0x03, 0x07, 0x01, 0x01
        /*0010*/ 	.byte	0x02, 0x03, 0x00, 0x00, 0x02, 0x06, 0x01, 0x00, 0x04, 0x0b, 0x08, 0x00, 0x09, 0x00, 0x00, 0x00
        /*0020*/ 	.byte	0x00, 0x00, 0x00, 0x00


//--------------------- .nv.info._Z13attack_kernelPm --------------------------
	.section	.nv.info._Z13attack_kernelPm,"",@"SHT_CUDA_INFO"
	.sectionflags	@""
	.align	4


	//----- nvinfo : EIATTR_CUDA_API_VERSION
	.align		4
        /*0000*/ 	.byte	0x04, 0x37
        /*0002*/ 	.short	(.L_14 - .L_13)
.L_13:
        /*0004*/ 	.word	0x00000082


	//----- nvinfo : EIATTR_KPARAM_INFO
	.align		4
.L_14:
        /*0008*/ 	.byte	0x04, 0x17
        /*000a*/ 	.short	(.L_16 - .L_15)
.L_15:
        /*000c*/ 	.word	0x00000000
        /*0010*/ 	.short	0x0000
        /*0012*/ 	.short	0x0000
        /*0014*/ 	.byte	0x00, 0xf5, 0x21, 0x00


	//----- nvinfo : EIATTR_SPARSE_MMA_MASK
	.align		4
.L_16:
        /*0018*/ 	.byte	0x03, 0x50
        /*001a*/ 	.short	0x0000


	//----- nvinfo : EIATTR_MAXREG_COUNT
	.align		4
        /*001c*/ 	.byte	0x03, 0x1b
        /*001e*/ 	.short	0x00ff


	//----- nvinfo : EIATTR_EXTERNS
	.align		4
        /*0020*/ 	.byte	0x04, 0x0f
        /*0022*/ 	.short	(.L_18 - .L_17)


	//   ....[0]....
	.align		4
.L_17:
        /*0024*/ 	.word	index@(vprintf)


	//----- nvinfo : EIATTR_MERCURY_ISA_VERSION
	.align		4
.L_18:
        /*0028*/ 	.byte	0x03, 0x5f
        /*002a*/ 	.short	0x0101


	//----- nvinfo : EIATTR_VRC_CTA_INIT_COUNT
	.align		4
        /*002c*/ 	.byte	0x02, 0x4a
	.zero		1
	.zero		1


	//----- nvinfo : EIATTR_SYSCALL_OFFSETS
	.align		4
        /*0030*/ 	.byte	0x04, 0x46
        /*0032*/ 	.short	(.L_20 - .L_19)


	//   ....[0]....
.L_19:
        /*0034*/ 	.word	0x00000330


	//----- nvinfo : EIATTR_EXIT_INSTR_OFFSETS
	.align		4
.L_20:
        /*0038*/ 	.byte	0x04, 0x1c
        /*003a*/ 	.short	(.L_22 - .L_21)


	//   ....[0]....
.L_21:
        /*003c*/ 	.word	0x000003c0


	//----- nvinfo : EIATTR_CRS_STACK_SIZE
	.align		4
.L_22:
        /*0040*/ 	.byte	0x04, 0x1e
        /*0042*/ 	.short	(.L_24 - .L_23)
.L_23:
        /*0044*/ 	.word	0x00000000


	//----- nvinfo : EIATTR_CBANK_PARAM_SIZE
	.align		4
.L_24:
        /*0048*/ 	.byte	0x03, 0x19
        /*004a*/ 	.short	0x0008


	//----- nvinfo : EIATTR_PARAM_CBANK
	.align		4
        /*004c*/ 	.byte	0x04, 0x0a
        /*004e*/ 	.short	(.L_26 - .L_25)
	.align		4
.L_25:
        /*0050*/ 	.word	index@(.nv.constant0._Z13attack_kernelPm)
        /*0054*/ 	.short	0x0380
        /*0056*/ 	.short	0x0008


	//----- nvinfo : EIATTR_SW_WAR
	.align		4
.L_26:
        /*0058*/ 	.byte	0x04, 0x36
        /*005a*/ 	.short	(.L_28 - .L_27)
.L_27:
        /*005c*/ 	.word	0x00000008
.L_28:


//--------------------- .nv.info._Z6kernelv       --------------------------
	.section	.nv.info._Z6kernelv,"",@"SHT_CUDA_INFO"
	.sectionflags	@""
	.align	4


	//----- nvinfo : EIATTR_CUDA_API_VERSION
	.align		4
        /*0000*/ 	.byte	0x04, 0x37
        /*0002*/ 	.short	(.L_30 - .L_29)
.L_29:
        /*0004*/ 	.word	0x00000082


	//----- nvinfo : EIATTR_SPARSE_MMA_MASK
	.align		4
.L_30:
        /*0008*/ 	.byte	0x03, 0x50
        /*000a*/ 	.short	0x0000


	//----- nvinfo : EIATTR_MAXREG_COUNT
	.align		4
        /*000c*/ 	.byte	0x03, 0x1b
        /*000e*/ 	.short	0x00ff


	//----- nvinfo : EIATTR_MERCURY_ISA_VERSION
	.align		4
        /*0010*/ 	.byte	0x03, 0x5f
        /*0012*/ 	.short	0x0101


	//----- nvinfo : EIATTR_VRC_CTA_INIT_COUNT
	.align		4
        /*0014*/ 	.byte	0x02, 0x4a
	.zero		1
	.zero		1


	//----- nvinfo : EIATTR_EXIT_INSTR_OFFSETS
	.align		4
        /*0018*/ 	.byte	0x04, 0x1c
        /*001a*/ 	.short	(.L_32 - .L_31)


	//   ....[0]....
.L_31:
        /*001c*/ 	.word	0x00000010


	//----- nvinfo : EIATTR_SW_WAR
	.align		4
.L_32:
        /*0020*/ 	.byte	0x04, 0x36
        /*0022*/ 	.short	(.L_34 - .L_33)
.L_33:
        /*0024*/ 	.word	0x00000008
.L_34:


//--------------------- .nv.callgraph             --------------------------
	.section	.nv.callgraph,"",@"SHT_CUDA_CALLGRAPH"
	.align	4
	.sectionentsize	8
	.align		4
        /*0000*/ 	.word	0x00000000
	.align		4
        /*0004*/ 	.word	0xffffffff
	.align		4
        /*0008*/ 	.word	index@(_Z13attack_kernelPm)
	.align		4
        /*000c*/ 	.word	index@(vprintf)
	.align		4
        /*0010*/ 	.word	0x00000000
	.align		4
        /*0014*/ 	.word	0xfffffffe
	.align		4
        /*0018*/ 	.word	0x00000000
	.align		4
        /*001c*/ 	.word	0xfffffffd
	.align		4
        /*0020*/ 	.word	0x00000000
	.align		4
        /*0024*/ 	.word	0xfffffffc


//--------------------- .nv.constant4             --------------------------
	.section	.nv.constant4,"a",@progbits
	.align	8
	.align		8
.nv.constant4:
        /*0000*/ 	.dword	vprintf
	.align		8
        /*0008*/ 	.dword	$str


//--------------------- .text._Z13attack_kernelPm --------------------------
	.section	.text._Z13attack_kernelPm,"ax",@progbits
	.align	128
        .global         _Z13attack_kernelPm
        .type           _Z13attack_kernelPm,@function
        .size           _Z13attack_kernelPm,(.L_x_5 - _Z13attack_kernelPm)
        .other          _Z13attack_kernelPm,@"STO_CUDA_ENTRY STV_DEFAULT"
_Z13attack_kernelPm:
.text._Z13attack_kernelPm:
[----:B------:R-:W0:Y:S08]  /*0000*/  LDC R1, c[0x0][0x37c] ;  /* 0x0000df00ff017b82 */ /* 0x000e300000000800 */
[----:B------:R-:W1:Y:S01]  /*0010*/  LDC.64 R4, c[0x0][0x380] ;  /* 0x0000e000ff047b82 */ /* 0x000e620000000a00 */
[----:B------:R-:W1:Y:S01]  /*0020*/  LDCU.64 UR36, c[0x0][0x358] ;  /* 0x00006b00ff2477ac */ /* 0x000e620008000a00 */
[----:B0-----:R-:W-:Y:S01]  /*0030*/  VIADD R1, R1, 0xfffffff0 ;  /* 0xfffffff001017836 */ /* 0x001fe20000000000 */
[----:B------:R-:W0:Y:S01]  /*0040*/  LDCU UR4, c[0x0][0x2f8] ;  /* 0x00005f00ff0477ac */ /* 0x000e220008000800 */
[----:B------:R-:W2:Y:S01]  /*0050*/  LDCU UR5, c[0x0][0x2fc] ;  /* 0x00005f80ff0577ac */ /* 0x000ea20008000800 */
[----:B------:R-:W3:Y:S01]  /*0060*/  LDCU.64 UR6, c[0x0][0x380] ;  /* 0x00007000ff0677ac */ /* 0x000ee20008000a00 */
[----:B-1----:R1:W5:Y:S01]  /*0070*/  LDG.E.64 R6, desc[UR36][R4.64] ;  /* 0x0000002404067981 */ /* 0x002362000c1e1b00 */
[----:B0-----:R-:W-:Y:S01]  /*0080*/  IADD3 R16, P0, PT, R1, UR4, RZ ;  /* 0x0000000401107c10 */ /* 0x001fe2000ff1e0ff */
[----:B------:R-:W-:Y:S01]  /*0090*/  UMOV UR38, URZ ;  /* 0x000000ff00267c82 */ /* 0x000fe20008000000 */
[----:B------:R-:W-:Y:S01]  /*00a0*/  PRMT R0, RZ, 0x7610, R0 ;  /* 0x00007610ff007816 */ /* 0x000fe20000000000 */
[----:B------:R-:W-:-:S02]  /*00b0*/  UMOV UR39, URZ ;  /* 0x000000ff00277c82 */ /* 0x000fc40008000000 */
[----:B-123--:R-:W-:-:S08]  /*00c0*/  IMAD.X R2, RZ, RZ, UR5, P0 ;  /* 0x00000005ff027e24 */ /* 0x00efd000080e06ff */
.L_x_0:
[----:B------:R-:W-:Y:S01]  /*00d0*/  UIADD3 UR38, UP0, UPT, UR38, 0x1, URZ ;  /* 0x0000000126267890 */ /* 0x000fe2000ff1e0ff */
[----:B------:R-:W-:Y:S02]  /*00e0*/  LOP3.LUT P3, RZ, R0, 0xff, RZ, 0xc0, !PT ;  /* 0x000000ff00ff7812 */ /* 0x000fe4000786c0ff */
[----:B-----5:R-:W-:Y:S01]  /*00f0*/  ISETP.NE.U32.AND P0, PT, R6, 0x4000000, PT ;  /* 0x040000000600780c */ /* 0x020fe20003f05070 */
[----:B------:R-:W-:Y:S02]  /*0100*/  UIADD3.X UR39, UPT, UPT, URZ, UR39, URZ, UP0, !UPT ;  /* 0x00000027ff277290 */ /* 0x000fe400087fe4ff */
[----:B------:R-:W-:Y:S01]  /*0110*/  ULEA UR41, UP0, -UR38, UR6, 0x3 ;  /* 0x0000000626297291 */ /* 0x000fe2000f8019ff */
[----:B------:R-:W-:Y:S01]  /*0120*/  ISETP.NE.AND.EX P0, PT, R7, 0x100, PT, P0 ;  /* 0x000001000700780c */ /* 0x000fe20003f05300 */
[----:B------:R-:W-:-:S04]  /*0130*/  USHF.L.U64.HI UR4, UR38, 0x3, UR39 ;  /* 0x0000000326047899 */ /* 0x000fc80008010227 */
[----:B------:R-:W-:Y:S01]  /*0140*/  UIADD3.X UR40, UPT, UPT, ~UR4, UR7, URZ, UP0, !UPT ;  /* 0x0000000704287290 */ /* 0x000fe200087fe5ff */
[----:B------:R-:W-:Y:S01]  /*0150*/  IMAD.U32 R4, RZ, RZ, UR41 ;  /* 0x00000029ff047e24 */ /* 0x000fe2000f8e00ff */
[----:B------:R-:W-:-:S04]  /*0160*/  @P3 ISETP.NE.U32.AND P2, PT, R6, RZ, PT ;  /* 0x000000ff0600320c */ /* 0x000fc80003f45070 */
[----:B------:R-:W-:Y:S01]  /*0170*/  IMAD.U32 R5, RZ, RZ, UR40 ;  /* 0x00000028ff057e24 */ /* 0x000fe2000f8e00ff */
[----:B------:R-:W-:-:S04]  /*0180*/  @P3 ISETP.NE.AND.EX P2, PT, R7, 0x100, PT, P2 ;  /* 0x000001000700380c */ /* 0x000fc80003f45320 */
[----:B------:R-:W2:Y:S01]  /*0190*/  LDG.E.64 R6, desc[UR36][R4.64] ;  /* 0x0000002404067981 */ /* 0x000ea2000c1e1b00 */
[----:B------:R-:W-:Y:S02]  /*01a0*/  PLOP3.LUT P1, PT, PT, PT, PT, 0x8, 0x80 ;  /* 0x000000000080781c */ /* 0x000fe40003f2e170 */
[----:B------:R-:W-:-:S04]  /*01b0*/  @P3 PLOP3.LUT P1, PT, P2, PT, PT, 0x8, 0x80 ;  /* 0x000000000080381c */ /* 0x000fc8000172e170 */
[----:B------:R-:W-:-:S04]  /*01c0*/  SEL R0, R0, RZ, P1 ;  /* 0x000000ff00007207 */ /* 0x000fc80000800000 */
[----:B------:R-:W-:Y:S02]  /*01d0*/  SEL R0, R0, 0x1, P0 ;  /* 0x0000000100007807 */ /* 0x000fe40000000000 */
[----:B--2---:R-:W-:-:S04]  /*01e0*/  ISETP.NE.U32.AND P2, PT, R6, 0x200000, PT ;  /* 0x002000000600780c */ /* 0x004fc80003f45070 */
[----:B------:R-:W-:-:S13]  /*01f0*/  ISETP.NE.OR.EX P1, PT, R7, 0x3, !P1, P2 ;  /* 0x000000030700780c */ /* 0x000fda0004f25720 */
[----:B------:R-:W-:Y:S05]  /*0200*/  @P1 BRA `(.L_x_0) ;  /* 0xfffffffc00b01947 */ /* 0x000fea000383ffff */
[----:B------:R-:W-:Y:S01]  /*0210*/  IMAD.MOV.U32 R18, RZ, RZ, RZ ;  /* 0x000000ffff127224 */ /* 0x000fe200078e00ff */
[----:B------:R-:W0:Y:S01]  /*0220*/  LDCU.64 UR42, c[0x0][0x380] ;  /* 0x00007000ff2a77ac */ /* 0x000e220008000a00 */
[----:B------:R-:W-:Y:S02]  /*0230*/  IMAD.MOV.U32 R17, RZ, RZ, RZ ;  /* 0x000000ffff117224 */ /* 0x000fe400078e00ff */
[----:B------:R-:W-:Y:S02]  /*0240*/  IMAD.MOV.U32 R10, RZ, RZ, 0x200000 ;  /* 0x00200000ff0a7424 */ /* 0x000fe400078e00ff */
[----:B------:R-:W-:-:S07]  /*0250*/  IMAD.MOV.U32 R11, RZ, RZ, 0x3 ;  /* 0x00000003ff0b7424 */ /* 0x000fce00078e00ff */
.L_x_2:
[----:B------:R-:W-:Y:S01]  /*0260*/  IADD3 R9, P0, PT, R18, -UR38, RZ ;  /* 0x8000002612097c10 */ /* 0x000fe2000ff1e0ff */
[----:B------:R-:W1:Y:S01]  /*0270*/  LDCU.64 UR4, c[0x4][0x8] ;  /* 0x01000100ff0477ac */ /* 0x000e620008000a00 */
[----:B------:R-:W-:Y:S01]  /*0280*/  MOV R12, 0x0 ;  /* 0x00000000000c7802 */ /* 0x000fe20000000f00 */
[----:B------:R-:W-:Y:S01]  /*0290*/  IMAD.MOV.U32 R6, RZ, RZ, R16 ;  /* 0x000000ffff067224 */ /* 0x000fe200078e0010 */
[----:B------:R-:W-:Y:S01]  /*02a0*/  IADD3.X R0, PT, PT, R17, ~UR39, RZ, P0, !PT ;  /* 0x8000002711007c10 */ /* 0x000fe200087fe4ff */
[----:B------:R-:W-:Y:S01]  /*02b0*/  IMAD.MOV.U32 R7, RZ, RZ, R2 ;  /* 0x000000ffff077224 */ /* 0x000fe200078e0002 */
[C---:B0-----:R-:W-:Y:S02]  /*02c0*/  LEA R8, P0, R9.reuse, UR42, 0x3 ;  /* 0x0000002a09087c11 */ /* 0x041fe4000f8018ff */
[----:B------:R-:W0:Y:S02]  /*02d0*/  LDC.64 R12, c[0x4][R12] ;  /* 0x010000000c0c7b82 */ /* 0x000e240000000a00 */
[----:B------:R-:W-:-:S05]  /*02e0*/  LEA.HI.X R9, R9, UR43, R0, 0x3, P0 ;  /* 0x0000002b09097c11 */ /* 0x000fca00080f1c00 */
[----:B------:R2:W-:Y:S01]  /*02f0*/  STL.128 [R1], R8 ;  /* 0x0000000801007387 */ /* 0x0005e20000100c00 */
[----:B-1----:R-:W-:Y:S02]  /*0300*/  IMAD.U32 R4, RZ, RZ, UR4 ;  /* 0x00000004ff047e24 */ /* 0x002fe4000f8e00ff */
[----:B------:R-:W-:-:S07]  /*0310*/  IMAD.U32 R5, RZ, RZ, UR5 ;  /* 0x00000005ff057e24 */ /* 0x000fce000f8e00ff */
[----:B------:R-:W-:-:S07]  /*0320*/  LEPC R20, `(.L_x_1) ;  /* 0x000000001014794e */ /* 0x000fce0000000000 */
[----:B0-2---:R-:W-:Y:S05]  /*0330*/  CALL.ABS.NOINC R12 ;  /* 0x000000000c007343 */ /* 0x005fea0003c00000 */
.L_x_1:
[----:B------:R-:W-:-:S04]  /*0340*/  LEA R4, P0, R18, UR41, 0x3 ;  /* 0x0000002912047c11 */ /* 0x000fc8000f8018ff */
[----:B------:R-:W-:-:S05]  /*0350*/  LEA.HI.X R5, R18, UR40, R17, 0x3, P0 ;  /* 0x0000002812057c11 */ /* 0x000fca00080f1c11 */
[----:B------:R-:W2:Y:S01]  /*0360*/  LDG.E.64 R10, desc[UR36][R4.64+0x8] ;  /* 0x00000824040a7981 */ /* 0x000ea2000c1e1b00 */
[----:B------:R-:W-:-:S05]  /*0370*/  IADD3 R18, P1, PT, R18, 0x1, RZ ;  /* 0x0000000112127810 */ /* 0x000fca0007f3e0ff */
[----:B------:R-:W-:Y:S01]  /*0380*/  IMAD.X R17, RZ, RZ, R17, P1 ;  /* 0x000000ffff117224 */ /* 0x000fe200008e0611 */
[----:B--2---:R-:W-:-:S04]  /*0390*/  ISETP.NE.U32.AND P0, PT, R10, -0xa00000, PT ;  /* 0xff6000000a00780c */ /* 0x004fc80003f05070 */
[----:B------:R-:W-:-:S13]  /*03a0*/  ISETP.NE.AND.EX P0, PT, R11, -0x1, PT, P0 ;  /* 0xffffffff0b00780c */ /* 0x000fda0003f05300 */
[----:B------:R-:W-:Y:S05]  /*03b0*/  @P0 BRA `(.L_x_2) ;  /* 0xfffffffc00a80947 */ /* 0x000fea000383ffff */
[----:B------:R-:W-:Y:S05]  /*03c0*/  EXIT ;  /* 0x000000000000794d */ /* 0x000fea0003800000 */
.L_x_3:
[----:B------:R-:W-:-:S00]  /*03d0*/  BRA `(.L_x_3) ;  /* 0xfffffffc00fc7947 */ /* 0x000fc0000383ffff */
[----:B------:R-:W-:-:S00]  /*03e0*/  NOP ;  /* 0x0000000000007918 */ /* 0x000fc00000000000 */
        /* <DEDUP_REMOVED lines=9> */
.L_x_5:


//--------------------- .text._Z6kernelv          --------------------------
	.section	.text._Z6kernelv,"ax",@progbits
	.align	128
        .global         _Z6kernelv
        .type           _Z6kernelv,@function
        .size           _Z6kernelv,(.L_x_6 - _Z6kernelv)
        .other          _Z6kernelv,@"STO_CUDA_ENTRY STV_DEFAULT"
_Z6kernelv:
.text._Z6kernelv:
[----:B------:R-:W-:Y:S01]  /*0000*/  LDC R1, c[0x0][0x37c] ;  /* 0x0000df00ff017b82 */ /* 0x000fe20000000800 */
[----:B------:R-:W-:Y:S05]  /*0010*/  EXIT ;  /* 0x000000000000794d */ /* 0x000fea0003800000 */
.L_x_4:
        /* <DEDUP_REMOVED lines=14> */
.L_x_6:


//--------------------- .nv.global.init           --------------------------
	.section	.nv.global.init,"aw",@progbits
.nv.global.init:
	.type		$str,@object
	.size		$str,(.L_0 - $str)
$str:
        /*0000*/ 	.byte	0x25, 0x6c, 0x78, 0x3a, 0x20, 0x25, 0x6c, 0x78, 0x0a, 0x00
.L_0:


//--------------------- .nv.shared.reserved.0     --------------------------
	.section	.nv.shared.reserved.0,"aw",@nobits
	.weak		__nv_reservedSMEM_offset_0_alias
	.size		__nv_reservedSMEM_offset_0_alias, 0, 64
	.other		__nv_reservedSMEM_offset_0_alias,@"STO_CUDA_RESERVED_SHARED STV_DEFAULT"
__nv_reservedSMEM_offset_0_alias:
	.zero		0
	.zero		64


//--------------------- .nv.constant0._Z13attack_kernelPm --------------------------
	.section	.nv.constant0._Z13attack_kernelPm,"a",@progbits
	.sectionflags	@""
	.align	4
.nv.constant0._Z13attack_kernelPm:
	.zero		904


//--------------------- .nv.constant0._Z6kernelv  --------------------------
	.section	.nv.constant0._Z6kernelv,"a",@progbits
	.sectionflags	@""
	.align	4
.nv.constant0._Z6kernelv:
	.zero		896


//--------------------- SYMBOLS --------------------------

	.type		.nv.reservedSmem.offset0,@object
	.size		.nv.reservedSmem.offset0,0x4
	.type		vprintf,@function
